//
// Generated by NVIDIA NVVM Compiler
//
// Compiler Build ID: CL-36424714
// Cuda compilation tools, release 13.0, V13.0.88
// Based on NVVM 20.0.0
//

.version 9.0
.target sm_100
.address_size 64

	// .globl	_Z26matrixMultiplicationKernelPiS_S_i

.visible .entry _Z26matrixMultiplicationKernelPiS_S_i(
	.param .u64 .ptr .align 1 _Z26matrixMultiplicationKernelPiS_S_i_param_0,
	.param .u64 .ptr .align 1 _Z26matrixMultiplicationKernelPiS_S_i_param_1,
	.param .u64 .ptr .align 1 _Z26matrixMultiplicationKernelPiS_S_i_param_2,
	.param .u32 _Z26matrixMultiplicationKernelPiS_S_i_param_3
)
{
	.reg .pred 	%p<10>;
	.reg .b32 	%r<95>;
	.reg .b64 	%rd<66>;

	ld.param.u64 	%rd14, [_Z26matrixMultiplicationKernelPiS_S_i_param_0];
	ld.param.u64 	%rd15, [_Z26matrixMultiplicationKernelPiS_S_i_param_1];
	ld.param.u64 	%rd16, [_Z26matrixMultiplicationKernelPiS_S_i_param_2];
	ld.param.u32 	%r23, [_Z26matrixMultiplicationKernelPiS_S_i_param_3];
	cvta.to.global.u64 	%rd1, %rd15;
	cvta.to.global.u64 	%rd2, %rd14;
	cvta.to.global.u64 	%rd17, %rd16;
	mov.u32 	%r24, %ctaid.y;
	mov.u32 	%r25, %ntid.y;
	mov.u32 	%r26, %tid.y;
	mad.lo.s32 	%r27, %r24, %r25, %r26;
	mov.u32 	%r28, %ctaid.x;
	mov.u32 	%r29, %ntid.x;
	mov.u32 	%r30, %tid.x;
	mad.lo.s32 	%r1, %r28, %r29, %r30;
	mul.lo.s32 	%r2, %r23, %r27;
	add.s32 	%r31, %r2, %r1;
	mul.wide.s32 	%rd18, %r31, 4;
	add.s64 	%rd3, %rd17, %rd18;
	mov.b32 	%r32, 0;
	st.global.u32 	[%rd3], %r32;
	setp.lt.s32 	%p1, %r23, 1;
	@%p1 bra 	$L__BB0_12;
	and.b32  	%r3, %r23, 7;
	setp.lt.u32 	%p2, %r23, 8;
	mov.b32 	%r89, 0;
	mov.u32 	%r92, %r89;
	@%p2 bra 	$L__BB0_4;
	and.b32  	%r35, %r23, 2147483640;
	neg.s32 	%r87, %r35;
	mul.wide.u32 	%rd19, %r23, 4;
	add.s64 	%rd4, %rd1, %rd19;
	mul.wide.u32 	%rd20, %r23, 8;
	add.s64 	%rd5, %rd1, %rd20;
	mul.wide.u32 	%rd21, %r23, 12;
	add.s64 	%rd6, %rd1, %rd21;
	mul.wide.u32 	%rd22, %r23, 16;
	add.s64 	%rd7, %rd1, %rd22;
	mul.wide.u32 	%rd23, %r23, 20;
	add.s64 	%rd8, %rd1, %rd23;
	mul.wide.u32 	%rd24, %r23, 24;
	add.s64 	%rd9, %rd1, %rd24;
	mul.wide.u32 	%rd25, %r23, 28;
	add.s64 	%rd10, %rd1, %rd25;
	mul.wide.u32 	%rd26, %r2, 4;
	add.s64 	%rd27, %rd26, %rd2;
	add.s64 	%rd65, %rd27, 16;
	mov.b32 	%r89, 0;
	mov.u32 	%r86, %r1;
$L__BB0_3:
	.pragma "nounroll";
	and.b32  	%r92, %r23, 2147483640;
	mul.wide.s32 	%rd28, %r86, 4;
	add.s64 	%rd29, %rd4, %rd28;
	add.s64 	%rd30, %rd5, %rd28;
	add.s64 	%rd31, %rd6, %rd28;
	add.s64 	%rd32, %rd7, %rd28;
	add.s64 	%rd33, %rd8, %rd28;
	add.s64 	%rd34, %rd9, %rd28;
	add.s64 	%rd35, %rd10, %rd28;
	add.s64 	%rd36, %rd1, %rd28;
	ld.global.u32 	%r36, [%rd65+-16];
	ld.global.u32 	%r37, [%rd36];
	mad.lo.s32 	%r38, %r37, %r36, %r89;
	st.global.u32 	[%rd3], %r38;
	ld.global.u32 	%r39, [%rd65+-12];
	ld.global.u32 	%r40, [%rd29];
	mad.lo.s32 	%r41, %r40, %r39, %r38;
	st.global.u32 	[%rd3], %r41;
	ld.global.u32 	%r42, [%rd65+-8];
	ld.global.u32 	%r43, [%rd30];
	mad.lo.s32 	%r44, %r43, %r42, %r41;
	st.global.u32 	[%rd3], %r44;
	ld.global.u32 	%r45, [%rd65+-4];
	ld.global.u32 	%r46, [%rd31];
	mad.lo.s32 	%r47, %r46, %r45, %r44;
	st.global.u32 	[%rd3], %r47;
	ld.global.u32 	%r48, [%rd65];
	ld.global.u32 	%r49, [%rd32];
	mad.lo.s32 	%r50, %r49, %r48, %r47;
	st.global.u32 	[%rd3], %r50;
	ld.global.u32 	%r51, [%rd65+4];
	ld.global.u32 	%r52, [%rd33];
	mad.lo.s32 	%r53, %r52, %r51, %r50;
	st.global.u32 	[%rd3], %r53;
	ld.global.u32 	%r54, [%rd65+8];
	ld.global.u32 	%r55, [%rd34];
	mad.lo.s32 	%r56, %r55, %r54, %r53;
	st.global.u32 	[%rd3], %r56;
	ld.global.u32 	%r57, [%rd65+12];
	ld.global.u32 	%r58, [%rd35];
	mad.lo.s32 	%r89, %r58, %r57, %r56;
	st.global.u32 	[%rd3], %r89;
	add.s32 	%r87, %r87, 8;
	shl.b32 	%r59, %r23, 3;
	add.s32 	%r86, %r86, %r59;
	add.s64 	%rd65, %rd65, 32;
	setp.ne.s32 	%p3, %r87, 0;
	@%p3 bra 	$L__BB0_3;
$L__BB0_4:
	setp.eq.s32 	%p4, %r3, 0;
	@%p4 bra 	$L__BB0_12;
	and.b32  	%r14, %r23, 3;
	setp.lt.u32 	%p5, %r3, 4;
	@%p5 bra 	$L__BB0_7;
	add.s32 	%r60, %r92, %r2;
	mul.wide.u32 	%rd37, %r60, 4;
	add.s64 	%rd38, %rd2, %rd37;
	ld.global.u32 	%r61, [%rd38];
	mad.lo.s32 	%r62, %r92, %r23, %r1;
	mul.wide.s32 	%rd39, %r62, 4;
	add.s64 	%rd40, %rd1, %rd39;
	ld.global.u32 	%r63, [%rd40];
	mad.lo.s32 	%r64, %r63, %r61, %r89;
	st.global.u32 	[%rd3], %r64;
	cvt.u64.u32 	%rd41, %r2;
	cvt.u64.u32 	%rd42, %r92;
	add.s64 	%rd43, %rd42, %rd41;
	shl.b64 	%rd44, %rd43, 2;
	add.s64 	%rd45, %rd2, %rd44;
	ld.global.u32 	%r65, [%rd45+4];
	mul.wide.u32 	%rd46, %r23, 4;
	add.s64 	%rd47, %rd40, %rd46;
	ld.global.u32 	%r66, [%rd47];
	mad.lo.s32 	%r67, %r66, %r65, %r64;
	st.global.u32 	[%rd3], %r67;
	ld.global.u32 	%r68, [%rd45+8];
	add.s64 	%rd48, %rd47, %rd46;
	ld.global.u32 	%r69, [%rd48];
	mad.lo.s32 	%r70, %r69, %r68, %r67;
	st.global.u32 	[%rd3], %r70;
	ld.global.u32 	%r71, [%rd45+12];
	add.s64 	%rd49, %rd48, %rd46;
	ld.global.u32 	%r72, [%rd49];
	mad.lo.s32 	%r89, %r72, %r71, %r70;
	st.global.u32 	[%rd3], %r89;
	add.s32 	%r92, %r92, 4;
$L__BB0_7:
	setp.eq.s32 	%p6, %r14, 0;
	@%p6 bra 	$L__BB0_12;
	setp.eq.s32 	%p7, %r14, 1;
	@%p7 bra 	$L__BB0_10;
	add.s32 	%r73, %r92, %r2;
	mul.wide.u32 	%rd50, %r73, 4;
	add.s64 	%rd51, %rd2, %rd50;
	ld.global.u32 	%r74, [%rd51];
	mad.lo.s32 	%r75, %r92, %r23, %r1;
	mul.wide.s32 	%rd52, %r75, 4;
	add.s64 	%rd53, %rd1, %rd52;
	ld.global.u32 	%r76, [%rd53];
	mad.lo.s32 	%r77, %r76, %r74, %r89;
	st.global.u32 	[%rd3], %r77;
	cvt.u64.u32 	%rd54, %r2;
	cvt.u64.u32 	%rd55, %r92;
	add.s64 	%rd56, %rd55, %rd54;
	shl.b64 	%rd57, %rd56, 2;
	add.s64 	%rd58, %rd2, %rd57;
	ld.global.u32 	%r78, [%rd58+4];
	mul.wide.u32 	%rd59, %r23, 4;
	add.s64 	%rd60, %rd53, %rd59;
	ld.global.u32 	%r79, [%rd60];
	mad.lo.s32 	%r89, %r79, %r78, %r77;
	st.global.u32 	[%rd3], %r89;
	add.s32 	%r92, %r92, 2;
$L__BB0_10:
	and.b32  	%r80, %r23, 1;
	setp.eq.b32 	%p8, %r80, 1;
	not.pred 	%p9, %p8;
	@%p9 bra 	$L__BB0_12;
	add.s32 	%r81, %r92, %r2;
	mul.wide.u32 	%rd61, %r81, 4;
	add.s64 	%rd62, %rd2, %rd61;
	ld.global.u32 	%r82, [%rd62];
	mad.lo.s32 	%r83, %r92, %r23, %r1;
	mul.wide.s32 	%rd63, %r83, 4;
	add.s64 	%rd64, %rd1, %rd63;
	ld.global.u32 	%r84, [%rd64];
	mad.lo.s32 	%r85, %r84, %r82, %r89;
	st.global.u32 	[%rd3], %r85;
$L__BB0_12:
	ret;

}


// ===== COMPILED SASS (sm_100) =====

	.target	sm_100

	.elftype	@"ET_EXEC"


//--------------------- .note.nv.tkinfo           --------------------------
	.section	.note.nv.tkinfo,"",@"SHT_NOTE"
	.sectionflags	@"SHF_NOTE_NV_TKINFO"
	.tkinfo
        /*0018*/ 	.word	0x00000002
        /*0030*/ 	.string	""
        /*0030*/ 	.string	"ptxas"
        /*0030*/ 	.string	"Cuda compilation tools, release 13.0, V13.0.88"
        /*0030*/ 	.string	"Build cuda_13.0.r13.0/compiler.36424714_0"
        /*0030*/ 	.string	"-arch sm_100 -m 64 "



//--------------------- .note.nv.cuinfo           --------------------------
	.section	.note.nv.cuinfo,"",@"SHT_NOTE"
	.sectionflags	@"SHF_NOTE_NV_CUINFO"
        /*0018*/ 	.short	0x0002
        /*001a*/ 	.short	0x0064
        /*001c*/ 	.short	0x0082
	.zero		2


//--------------------- .nv.info                  --------------------------
	.section	.nv.info,"",@"SHT_CUDA_INFO"
	.align	4


	//----- nvinfo : EIATTR_REGCOUNT
	.align		4
        /*0000*/ 	.byte	0x04, 0x2f
        /*0002*/ 	.short	(.L_1 - .L_0)
	.align		4
.L_0:
        /*0004*/ 	.word	index@(_Z26matrixMultiplicationKernelPiS_S_i)
        /*0008*/ 	.word	0x00000018


	//----- nvinfo : EIATTR_FRAME_SIZE
	.align		4
.L_1:
        /*000c*/ 	.byte	0x04, 0x11
        /*000e*/ 	.short	(.L_3 - .L_2)
	.align		4
.L_2:
        /*0010*/ 	.word	index@(_Z26matrixMultiplicationKernelPiS_S_i)
        /*0014*/ 	.word	0x00000000


	//----- nvinfo : EIATTR_MIN_STACK_SIZE
	.align		4
.L_3:
        /*0018*/ 	.byte	0x04, 0x12
        /*001a*/ 	.short	(.L_5 - .L_4)
	.align		4
.L_4:
        /*001c*/ 	.word	index@(_Z26matrixMultiplicationKernelPiS_S_i)
        /*0020*/ 	.word	0x00000000
.L_5:


//--------------------- .nv.compat                --------------------------
	.section	.nv.compat,"",@"SHT_CUDA_COMPAT_INFO"
	.align	4
        /*0000*/ 	.byte	0x02, 0x09, 0x00, 0x00, 0x02, 0x02, 0x01, 0x00, 0x02, 0x05, 0x05, 0x00, 0x03, 0x07, 0x01, 0x01
        /*0010*/ 	.byte	0x02, 0x03, 0x00, 0x00, 0x02, 0x06, 0x01, 0x00, 0x04, 0x0b, 0x08, 0x00, 0x09, 0x00, 0x00, 0x00
        /*0020*/ 	.byte	0x00, 0x00, 0x00, 0x00


//--------------------- .nv.info._Z26matrixMultiplicationKernelPiS_S_i --------------------------
	.section	.nv.info._Z26matrixMultiplicationKernelPiS_S_i,"",@"SHT_CUDA_INFO"
	.sectionflags	@""
	.align	4


	//----- nvinfo : EIATTR_CUDA_API_VERSION
	.align		4
        /*0000*/ 	.byte	0x04, 0x37
        /*0002*/ 	.short	(.L_7 - .L_6)
.L_6:
        /*0004*/ 	.word	0x00000082


	//----- nvinfo : EIATTR_KPARAM_INFO
	.align		4
.L_7:
        /*0008*/ 	.byte	0x04, 0x17
        /*000a*/ 	.short	(.L_9 - .L_8)
.L_8:
        /*000c*/ 	.word	0x00000000
        /*0010*/ 	.short	0x0003
        /*0012*/ 	.short	0x0018
        /*0014*/ 	.byte	0x00, 0xf0, 0x11, 0x00


	//----- nvinfo : EIATTR_KPARAM_INFO
	.align		4
.L_9:
        /*0018*/ 	.byte	0x04, 0x17
        /*001a*/ 	.short	(.L_11 - .L_10)
.L_10:
        /*001c*/ 	.word	0x00000000
        /*0020*/ 	.short	0x0002
        /*0022*/ 	.short	0x0010
        /*0024*/ 	.byte	0x00, 0xf5, 0x21, 0x00


	//----- nvinfo : EIATTR_KPARAM_INFO
	.align		4
.L_11:
        /*0028*/ 	.byte	0x04, 0x17
        /*002a*/ 	.short	(.L_13 - .L_12)
.L_12:
        /*002c*/ 	.word	0x00000000
        /*0030*/ 	.short	0x0001
        /*0032*/ 	.short	0x0008
        /*0034*/ 	.byte	0x00, 0xf5, 0x21, 0x00


	//----- nvinfo : EIATTR_KPARAM_INFO
	.align		4
.L_13:
        /*0038*/ 	.byte	0x04, 0x17
        /*003a*/ 	.short	(.L_15 - .L_14)
.L_14:
        /*003c*/ 	.word	0x00000000
        /*0040*/ 	.short	0x0000
        /*0042*/ 	.short	0x0000
        /*0044*/ 	.byte	0x00, 0xf5, 0x21, 0x00


	//----- nvinfo : EIATTR_SPARSE_MMA_MASK
	.align		4
.L_15:
        /*0048*/ 	.byte	0x03, 0x50
        /*004a*/ 	.short	0x0000


	//----- nvinfo : EIATTR_MAXREG_COUNT
	.align		4
        /*004c*/ 	.byte	0x03, 0x1b
        /*004e*/ 	.short	0x00ff


	//----- nvinfo : EIATTR_MERCURY_ISA_VERSION
	.align		4
        /*0050*/ 	.byte	0x03, 0x5f
        /*0052*/ 	.short	0x0101


	//----- nvinfo : EIATTR_VRC_CTA_INIT_COUNT
	.align		4
        /*0054*/ 	.byte	0x02, 0x4a
	.zero		1
	.zero		1


	//----- nvinfo : EIATTR_EXIT_INSTR_OFFSETS
	.align		4
        /*0058*/ 	.byte	0x04, 0x1c
        /*005a*/ 	.short	(.L_17 - .L_16)


	//   ....[0]....
.L_16:
        /*005c*/ 	.word	0x00000120


	//   ....[1]....
        /*0060*/ 	.word	0x00000650


	//   ....[2]....
        /*0064*/ 	.word	0x000008c0


	//   ....[3]....
        /*0068*/ 	.word	0x00000a80


	//   ....[4]....
        /*006c*/ 	.word	0x00000b30


	//----- nvinfo : EIATTR_CBANK_PARAM_SIZE
	.align		4
.L_17:
        /*0070*/ 	.byte	0x03, 0x19
        /*0072*/ 	.short	0x001c


	//----- nvinfo : EIATTR_PARAM_CBANK
	.align		4
        /*0074*/ 	.byte	0x04, 0x0a
        /*0076*/ 	.short	(.L_19 - .L_18)
	.align		4
.L_18:
        /*0078*/ 	.word	index@(.nv.constant0._Z26matrixMultiplicationKernelPiS_S_i)
        /*007c*/ 	.short	0x0380
        /*007e*/ 	.short	0x001c


	//----- nvinfo : EIATTR_SW_WAR
	.align		4
.L_19:
        /*0080*/ 	.byte	0x04, 0x36
        /*0082*/ 	.short	(.L_21 - .L_20)
.L_20:
        /*0084*/ 	.word	0x00000008
.L_21:


//--------------------- .nv.callgraph             --------------------------
	.section	.nv.callgraph,"",@"SHT_CUDA_CALLGRAPH"
	.align	4
	.sectionentsize	8
	.align		4
        /*0000*/ 	.word	0x00000000
	.align		4
        /*0004*/ 	.word	0xffffffff
	.align		4
        /*0008*/ 	.word	0x00000000
	.align		4
        /*000c*/ 	.word	0xfffffffe
	.align		4
        /*0010*/ 	.word	0x00000000
	.align		4
        /*0014*/ 	.word	0xfffffffd
	.align		4
        /*0018*/ 	.word	0x00000000
	.align		4
        /*001c*/ 	.word	0xfffffffc


//--------------------- .text._Z26matrixMultiplicationKernelPiS_S_i --------------------------
	.section	.text._Z26matrixMultiplicationKernelPiS_S_i,"ax",@progbits
	.align	128
        .global         _Z26matrixMultiplicationKernelPiS_S_i
        .type           _Z26matrixMultiplicationKernelPiS_S_i,@function
        .size           _Z26matrixMultiplicationKernelPiS_S_i,(.L_x_5 - _Z26matrixMultiplicationKernelPiS_S_i)
        .other          _Z26matrixMultiplicationKernelPiS_S_i,@"STO_CUDA_ENTRY STV_DEFAULT"
_Z26matrixMultiplicationKernelPiS_S_i:
.text._Z26matrixMultiplicationKernelPiS_S_i:
[----:B------:R-:W-:Y:S01]  /*0000*/  LDC R1, c[0x0][0x37c] ;  /* 0x0000df00ff017b82 */ /* 0x000fe20000000800 */
[----:B------:R-:W0:Y:S07]  /*0010*/  S2R R0, SR_TID.Y ;  /* 0x0000000000007919 */ /* 0x000e2e0000002200 */
[----:B------:R-:W0:Y:S01]  /*0020*/  S2UR UR4, SR_CTAID.Y ;  /* 0x00000000000479c3 */ /* 0x000e220000002600 */
[----:B------:R-:W1:Y:S01]  /*0030*/  LDCU UR18, c[0x0][0x398] ;  /* 0x00007300ff1277ac */ /* 0x000e620008000800 */
[----:B------:R-:W2:Y:S01]  /*0040*/  S2R R7, SR_TID.X ;  /* 0x0000000000077919 */ /* 0x000ea20000002100 */
[----:B------:R-:W3:Y:S05]  /*0050*/  LDCU.64 UR16, c[0x0][0x358] ;  /* 0x00006b00ff1077ac */ /* 0x000eea0008000a00 */
[----:B------:R-:W0:Y:S08]  /*0060*/  LDC R5, c[0x0][0x364] ;  /* 0x0000d900ff057b82 */ /* 0x000e300000000800 */
[----:B------:R-:W2:Y:S01]  /*0070*/  S2UR UR5, SR_CTAID.X ;  /* 0x00000000000579c3 */ /* 0x000ea20000002500 */
[----:B-1----:R-:W-:-:S07]  /*0080*/  UISETP.GE.AND UP0, UPT, UR18, 0x1, UPT ;  /* 0x000000011200788c */ /* 0x002fce000bf06270 */
[----:B------:R-:W2:Y:S01]  /*0090*/  LDC R4, c[0x0][0x360] ;  /* 0x0000d800ff047b82 */ /* 0x000ea20000000800 */
[----:B------:R-:W-:-:S07]  /*00a0*/  PLOP3.LUT P0, PT, PT, PT, UP0, 0x80, 0x8 ;  /* 0x000000000008781c */ /* 0x000fce0003f0f008 */
[----:B------:R-:W1:Y:S01]  /*00b0*/  LDC.64 R2, c[0x0][0x390] ;  /* 0x0000e400ff027b82 */ /* 0x000e620000000a00 */
[----:B0-----:R-:W-:-:S04]  /*00c0*/  IMAD R5, R5, UR4, R0 ;  /* 0x0000000405057c24 */ /* 0x001fc8000f8e0200 */
[----:B------:R-:W-:Y:S02]  /*00d0*/  IMAD R5, R5, UR18, RZ ;  /* 0x0000001205057c24 */ /* 0x000fe4000f8e02ff */
[----:B--2---:R-:W-:-:S05]  /*00e0*/  IMAD R0, R4, UR5, R7 ;  /* 0x0000000504007c24 */ /* 0x004fca000f8e0207 */
[----:B------:R-:W-:-:S05]  /*00f0*/  IADD3 R7, PT, PT, R0, R5, RZ ;  /* 0x0000000500077210 */ /* 0x000fca0007ffe0ff */
[----:B-1----:R-:W-:-:S05]  /*0100*/  IMAD.WIDE R2, R7, 0x4, R2 ;  /* 0x0000000407027825 */ /* 0x002fca00078e0202 */
[----:B---3--:R0:W-:Y:S01]  /*0110*/  STG.E desc[UR16][R2.64], RZ ;  /* 0x000000ff02007986 */ /* 0x0081e2000c101910 */
[----:B------:R-:W-:Y:S05]  /*0120*/  @!P0 EXIT ;  /* 0x000000000000894d */ /* 0x000fea0003800000 */
[----:B------:R-:W-:Y:S01]  /*0130*/  UISETP.GE.U32.AND UP0, UPT, UR18, 0x8, UPT ;  /* 0x000000081200788c */ /* 0x000fe2000bf06070 */
[----:B------:R-:W-:Y:S01]  /*0140*/  HFMA2 R7, -RZ, RZ, 0, 0 ;  /* 0x00000000ff077431 */ /* 0x000fe200000001ff */
[----:B------:R-:W-:-:S07]  /*0150*/  MOV R4, RZ ;  /* 0x000000ff00047202 */ /* 0x000fce0000000f00 */
[----:B------:R-:W-:Y:S05]  /*0160*/  BRA.U !UP0, `(.L_x_0) ;  /* 0x0000000508307547 */ /* 0x000fea000b800000 */
[----:B------:R-:W1:Y:S01]  /*0170*/  LDCU.128 UR20, c[0x0][0x380] ;  /* 0x00007000ff1477ac */ /* 0x000e620008000c00 */
[----:B------:R-:W-:Y:S01]  /*0180*/  MOV R4, R0 ;  /* 0x0000000000047202 */ /* 0x000fe20000000f00 */
[----:B------:R-:W-:-:S04]  /*0190*/  ULOP3.LUT UR4, UR18, 0x7ffffff8, URZ, 0xc0, !UPT ;  /* 0x7ffffff812047892 */ /* 0x000fc8000f8ec0ff */
[----:B------:R-:W-:Y:S01]  /*01a0*/  UIADD3 UR4, UPT, UPT, -UR4, URZ, URZ ;  /* 0x000000ff04047290 */ /* 0x000fe2000fffe1ff */
[----:B-1----:R-:W-:Y:S01]  /*01b0*/  MOV R6, UR20 ;  /* 0x0000001400067c02 */ /* 0x002fe20008000f00 */
[----:B------:R-:W-:Y:S01]  /*01c0*/  UIMAD.WIDE.U32 UR6, UR18, 0xc, UR22 ;  /* 0x0000000c120678a5 */ /* 0x000fe2000f8e0016 */
[----:B------:R-:W-:Y:S01]  /*01d0*/  MOV R7, UR21 ;  /* 0x0000001500077c02 */ /* 0x000fe20008000f00 */
[----:B------:R-:W-:Y:S02]  /*01e0*/  UIMAD.WIDE.U32 UR8, UR18, 0x10, UR22 ;  /* 0x00000010120878a5 */ /* 0x000fe4000f8e0016 */
[----:B------:R-:W-:Y:S01]  /*01f0*/  UIMAD.WIDE.U32 UR10, UR18, 0x14, UR22 ;  /* 0x00000014120a78a5 */ /* 0x000fe2000f8e0016 */
[----:B------:R-:W-:Y:S01]  /*0200*/  IMAD.WIDE.U32 R6, R5, 0x4, R6 ;  /* 0x0000000405067825 */ /* 0x000fe200078e0006 */
[----:B------:R-:W-:Y:S02]  /*0210*/  UIMAD.WIDE.U32 UR12, UR18, 0x18, UR22 ;  /* 0x00000018120c78a5 */ /* 0x000fe4000f8e0016 */
[----:B------:R-:W-:Y:S01]  /*0220*/  UIMAD.WIDE.U32 UR14, UR18, 0x1c, UR22 ;  /* 0x0000001c120e78a5 */ /* 0x000fe2000f8e0016 */
[----:B------:R-:W-:-:S04]  /*0230*/  IADD3 R6, P0, PT, R6, 0x10, RZ ;  /* 0x0000001006067810 */ /* 0x000fc80007f1e0ff */
[----:B------:R-:W-:Y:S02]  /*0240*/  IADD3.X R9, PT, PT, RZ, R7, RZ, P0, !PT ;  /* 0x00000007ff097210 */ /* 0x000fe400007fe4ff */
[----:B------:R-:W-:-:S07]  /*0250*/  MOV R7, RZ ;  /* 0x000000ff00077202 */ /* 0x000fce0000000f00 */
.L_x_1:
[----:B------:R-:W-:Y:S01]  /*0260*/  HFMA2 R11, -RZ, RZ, 0, 2.384185791015625e-07 ;  /* 0x00000004ff0b7431 */ /* 0x000fe200000001ff */
[----:B------:R-:W-:-:S05]  /*0270*/  MOV R8, R6 ;  /* 0x0000000600087202 */ /* 0x000fca0000000f00 */
[----:B--2---:R-:W2:Y:S01]  /*0280*/  LDG.E R6, desc[UR16][R8.64+-0x10] ;  /* 0xfffff01008067981 */ /* 0x004ea2000c1e1900 */
[----:B------:R-:W-:-:S06]  /*0290*/  IMAD.WIDE R10, R4, R11, UR22 ;  /* 0x00000016040a7e25 */ /* 0x000fcc000f8e020b */
[----:B------:R-:W2:Y:S01]  /*02a0*/  LDG.E R10, desc[UR16][R10.64] ;  /* 0x000000100a0a7981 */ /* 0x000ea2000c1e1900 */
[----:B------:R-:W-:-:S06]  /*02b0*/  UIMAD.WIDE.U32 UR20, UR18, 0x4, UR22 ;  /* 0x00000004121478a5 */ /* 0x000fcc000f8e0016 */
[----:B------:R-:W-:Y:S02]  /*02c0*/  MOV R12, UR20 ;  /* 0x00000014000c7c02 */ /* 0x000fe40008000f00 */
[----:B------:R-:W-:Y:S01]  /*02d0*/  MOV R13, UR21 ;  /* 0x00000015000d7c02 */ /* 0x000fe20008000f00 */
[----:B--2---:R-:W-:Y:S02]  /*02e0*/  IMAD R15, R6, R10, R7 ;  /* 0x0000000a060f7224 */ /* 0x004fe400078e0207 */
[----:B------:R-:W-:-:S03]  /*02f0*/  IMAD.WIDE R6, R4, 0x4, R12 ;  /* 0x0000000404067825 */ /* 0x000fc600078e020c */
[----:B------:R1:W-:Y:S04]  /*0300*/  STG.E desc[UR16][R2.64], R15 ;  /* 0x0000000f02007986 */ /* 0x0003e8000c101910 */
[----:B------:R-:W2:Y:S04]  /*0310*/  LDG.E R6, desc[UR16][R6.64] ;  /* 0x0000001006067981 */ /* 0x000ea8000c1e1900 */
[----:B------:R-:W2:Y:S01]  /*0320*/  LDG.E R14, desc[UR16][R8.64+-0xc] ;  /* 0xfffff410080e7981 */ /* 0x000ea2000c1e1900 */
[----:B------:R-:W-:-:S06]  /*0330*/  UIMAD.WIDE.U32 UR20, UR18, 0x8, UR22 ;  /* 0x00000008121478a5 */ /* 0x000fcc000f8e0016 */
[----:B------:R-:W-:Y:S02]  /*0340*/  MOV R12, UR20 ;  /* 0x00000014000c7c02 */ /* 0x000fe40008000f00 */
[----:B------:R-:W-:-:S03]  /*0350*/  MOV R13, UR21 ;  /* 0x00000015000d7c02 */ /* 0x000fc60008000f00 */
[----:B------:R-:W-:-:S04]  /*0360*/  IMAD.WIDE R10, R4, 0x4, R12 ;  /* 0x00000004040a7825 */ /* 0x000fc800078e020c */
[----:B--2---:R-:W-:-:S05]  /*0370*/  IMAD R17, R14, R6, R15 ;  /* 0x000000060e117224 */ /* 0x004fca00078e020f */
[----:B------:R2:W-:Y:S04]  /*0380*/  STG.E desc[UR16][R2.64], R17 ;  /* 0x0000001102007986 */ /* 0x0005e8000c101910 */
[----:B------:R-:W1:Y:S04]  /*0390*/  LDG.E R10, desc[UR16][R10.64] ;  /* 0x000000100a0a7981 */ /* 0x000e68000c1e1900 */
[----:B------:R-:W1:Y:S01]  /*03a0*/  LDG.E R12, desc[UR16][R8.64+-0x8] ;  /* 0xfffff810080c7981 */ /* 0x000e62000c1e1900 */
[----:B------:R-:W-:-:S05]  /*03b0*/  HFMA2 R13, -RZ, RZ, 0, 2.384185791015625e-07 ;  /* 0x00000004ff0d7431 */ /* 0x000fca00000001ff */
[----:B------:R-:W-:-:S04]  /*03c0*/  IMAD.WIDE R6, R4, R13, UR6 ;  /* 0x0000000604067e25 */ /* 0x000fc8000f8e020d */
[----:B-1----:R-:W-:-:S05]  /*03d0*/  IMAD R15, R12, R10, R17 ;  /* 0x0000000a0c0f7224 */ /* 0x002fca00078e0211 */
[----:B------:R1:W-:Y:S04]  /*03e0*/  STG.E desc[UR16][R2.64], R15 ;  /* 0x0000000f02007986 */ /* 0x0003e8000c101910 */
[----:B------:R-:W3:Y:S04]  /*03f0*/  LDG.E R6, desc[UR16][R6.64] ;  /* 0x0000001006067981 */ /* 0x000ee8000c1e1900 */
[----:B------:R-:W3:Y:S02]  /*0400*/  LDG.E R12, desc[UR16][R8.64+-0x4] ;  /* 0xfffffc10080c7981 */ /* 0x000ee4000c1e1900 */
[----:B---3--:R-:W-:-:S02]  /*0410*/  IMAD R19, R12, R6, R15 ;  /* 0x000000060c137224 */ /* 0x008fc400078e020f */
[----:B------:R-:W-:-:S03]  /*0420*/  IMAD.WIDE R12, R4, R13, UR8 ;  /* 0x00000008040c7e25 */ /* 0x000fc6000f8e020d */
[----:B------:R3:W-:Y:S04]  /*0430*/  STG.E desc[UR16][R2.64], R19 ;  /* 0x0000001302007986 */ /* 0x0007e8000c101910 */
[----:B------:R-:W2:Y:S04]  /*0440*/  LDG.E R12, desc[UR16][R12.64] ;  /* 0x000000100c0c7981 */ /* 0x000ea8000c1e1900 */
[----:B------:R-:W2:Y:S01]  /*0450*/  LDG.E R10, desc[UR16][R8.64] ;  /* 0x00000010080a7981 */ /* 0x000ea2000c1e1900 */
[----:B------:R-:W-:Y:S02]  /*0460*/  IMAD.MOV.U32 R11, RZ, RZ, 0x4 ;  /* 0x00000004ff0b7424 */ /* 0x000fe400078e00ff */
[----:B--2---:R-:W-:-:S02]  /*0470*/  IMAD R17, R10, R12, R19 ;  /* 0x0000000c0a117224 */ /* 0x004fc400078e0213 */
[----:B------:R-:W-:-:S03]  /*0480*/  IMAD.WIDE R10, R4, R11, UR10 ;  /* 0x0000000a040a7e25 */ /* 0x000fc6000f8e020b */
[----:B------:R2:W-:Y:S04]  /*0490*/  STG.E desc[UR16][R2.64], R17 ;  /* 0x0000001102007986 */ /* 0x0005e8000c101910 */
[----:B------:R-:W4:Y:S04]  /*04a0*/  LDG.E R10, desc[UR16][R10.64] ;  /* 0x000000100a0a7981 */ /* 0x000f28000c1e1900 */
[----:B------:R-:W4:Y:S01]  /*04b0*/  LDG.E R6, desc[UR16][R8.64+0x4] ;  /* 0x0000041008067981 */ /* 0x000f22000c1e1900 */
[----:B-1----:R-:W-:-:S05]  /*04c0*/  MOV R15, 0x4 ;  /* 0x00000004000f7802 */ /* 0x002fca0000000f00 */
[----:B------:R-:W-:-:S04]  /*04d0*/  IMAD.WIDE R14, R4, R15, UR12 ;  /* 0x0000000c040e7e25 */ /* 0x000fc8000f8e020f */
[----:B----4-:R-:W-:-:S05]  /*04e0*/  IMAD R21, R6, R10, R17 ;  /* 0x0000000a06157224 */ /* 0x010fca00078e0211 */
[----:B------:R2:W-:Y:S04]  /*04f0*/  STG.E desc[UR16][R2.64], R21 ;  /* 0x0000001502007986 */ /* 0x0005e8000c101910 */
[----:B------:R-:W3:Y:S04]  /*0500*/  LDG.E R14, desc[UR16][R14.64] ;  /* 0x000000100e0e7981 */ /* 0x000ee8000c1e1900 */
[----:B------:R-:W3:Y:S01]  /*0510*/  LDG.E R6, desc[UR16][R8.64+0x8] ;  /* 0x0000081008067981 */ /* 0x000ee2000c1e1900 */
[----:B------:R-:W-:-:S05]  /*0520*/  HFMA2 R13, -RZ, RZ, 0, 2.384185791015625e-07 ;  /* 0x00000004ff0d7431 */ /* 0x000fca00000001ff */
[----:B------:R-:W-:-:S04]  /*0530*/  IMAD.WIDE R12, R4, R13, UR14 ;  /* 0x0000000e040c7e25 */ /* 0x000fc8000f8e020d */
[----:B---3--:R-:W-:-:S05]  /*0540*/  IMAD R19, R6, R14, R21 ;  /* 0x0000000e06137224 */ /* 0x008fca00078e0215 */
[----:B------:R2:W-:Y:S04]  /*0550*/  STG.E desc[UR16][R2.64], R19 ;  /* 0x0000001302007986 */ /* 0x0005e8000c101910 */
[----:B------:R-:W3:Y:S04]  /*0560*/  LDG.E R12, desc[UR16][R12.64] ;  /* 0x000000100c0c7981 */ /* 0x000ee8000c1e1900 */
[----:B------:R-:W3:Y:S01]  /*0570*/  LDG.E R6, desc[UR16][R8.64+0xc] ;  /* 0x00000c1008067981 */ /* 0x000ee2000c1e1900 */
[----:B------:R-:W-:-:S04]  /*0580*/  UIADD3 UR4, UPT, UPT, UR4, 0x8, URZ ;  /* 0x0000000804047890 */ /* 0x000fc8000fffe0ff */
[----:B------:R-:W-:Y:S01]  /*0590*/  UISETP.NE.AND UP0, UPT, UR4, URZ, UPT ;  /* 0x000000ff0400728c */ /* 0x000fe2000bf05270 */
[----:B------:R-:W-:-:S04]  /*05a0*/  MOV R11, UR18 ;  /* 0x00000012000b7c02 */ /* 0x000fc80008000f00 */
[----:B------:R-:W-:Y:S01]  /*05b0*/  LEA R4, R11, R4, 0x3 ;  /* 0x000000040b047211 */ /* 0x000fe200078e18ff */
[----:B---3--:R-:W-:-:S05]  /*05c0*/  IMAD R7, R6, R12, R19 ;  /* 0x0000000c06077224 */ /* 0x008fca00078e0213 */
[----:B------:R2:W-:Y:S01]  /*05d0*/  STG.E desc[UR16][R2.64], R7 ;  /* 0x0000000702007986 */ /* 0x0005e2000c101910 */
[----:B------:R-:W-:-:S04]  /*05e0*/  IADD3 R6, P0, PT, R8, 0x20, RZ ;  /* 0x0000002008067810 */ /* 0x000fc80007f1e0ff */
[----:B------:R-:W-:Y:S01]  /*05f0*/  IADD3.X R9, PT, PT, RZ, R9, RZ, P0, !PT ;  /* 0x00000009ff097210 */ /* 0x000fe200007fe4ff */
[----:B------:R-:W-:Y:S08]  /*0600*/  BRA.U UP0, `(.L_x_1) ;  /* 0xfffffffd00147547 */ /* 0x000ff0000b83ffff */
[----:B------:R-:W-:-:S06]  /*0610*/  ULOP3.LUT UR4, UR18, 0x7ffffff8, URZ, 0xc0, !UPT ;  /* 0x7ffffff812047892 */ /* 0x000fcc000f8ec0ff */
[----:B------:R-:W-:-:S07]  /*0620*/  MOV R4, UR4 ;  /* 0x0000000400047c02 */ /* 0x000fce0008000f00 */
.L_x_0:
[----:B------:R-:W-:-:S06]  /*0630*/  ULOP3.LUT UR4, UR18, 0x7, URZ, 0xc0, !UPT ;  /* 0x0000000712047892 */ /* 0x000fcc000f8ec0ff */
[----:B------:R-:W-:-:S13]  /*0640*/  ISETP.NE.AND P0, PT, RZ, UR4, PT ;  /* 0x00000004ff007c0c */ /* 0x000fda000bf05270 */
[----:B------:R-:W-:Y:S05]  /*0650*/  @!P0 EXIT ;  /* 0x000000000000894d */ /* 0x000fea0003800000 */
[----:B------:R-:W-:Y:S02]  /*0660*/  UISETP.GE.U32.AND UP0, UPT, UR4, 0x4, UPT ;  /* 0x000000040400788c */ /* 0x000fe4000bf06070 */
[----:B------:R-:W-:-:S07]  /*0670*/  ULOP3.LUT UR4, UR18, 0x3, URZ, 0xc0, !UPT ;  /* 0x0000000312047892 */ /* 0x000fce000f8ec0ff */
[----:B------:R-:W-:Y:S05]  /*0680*/  BRA.U !UP0, `(.L_x_2) ;  /* 0x0000000108887547 */ /* 0x000fea000b800000 */
[----:B------:R-:W1:Y:S01]  /*0690*/  LDC.64 R10, c[0x0][0x380] ;  /* 0x0000e000ff0a7b82 */ /* 0x000e620000000a00 */
[----:B------:R-:W-:Y:S01]  /*06a0*/  IADD3 R9, PT, PT, R5, R4, RZ ;  /* 0x0000000405097210 */ /* 0x000fe20007ffe0ff */
[----:B------:R-:W-:Y:S01]  /*06b0*/  IMAD R15, R4, UR18, R0 ;  /* 0x00000012040f7c24 */ /* 0x000fe2000f8e0200 */
[----:B------:R-:W3:Y:S05]  /*06c0*/  LDCU.64 UR6, c[0x0][0x380] ;  /* 0x00007000ff0677ac */ /* 0x000eea0008000a00 */
[----:B------:R-:W4:Y:S01]  /*06d0*/  LDC.64 R12, c[0x0][0x388] ;  /* 0x0000e200ff0c7b82 */ /* 0x000f220000000a00 */
[----:B-1----:R-:W-:-:S06]  /*06e0*/  IMAD.WIDE.U32 R10, R9, 0x4, R10 ;  /* 0x00000004090a7825 */ /* 0x002fcc00078e000a */
[----:B------:R-:W5:Y:S01]  /*06f0*/  LDG.E R10, desc[UR16][R10.64] ;  /* 0x000000100a0a7981 */ /* 0x000f62000c1e1900 */
[----:B----4-:R-:W-:-:S05]  /*0700*/  IMAD.WIDE R12, R15, 0x4, R12 ;  /* 0x000000040f0c7825 */ /* 0x010fca00078e020c */
[----:B------:R-:W5:Y:S01]  /*0710*/  LDG.E R6, desc[UR16][R12.64] ;  /* 0x000000100c067981 */ /* 0x000f62000c1e1900 */
[----:B------:R-:W-:Y:S01]  /*0720*/  IADD3 R9, P0, PT, R5, R4, RZ ;  /* 0x0000000405097210 */ /* 0x000fe20007f1e0ff */
[----:B--2---:R-:W-:-:S03]  /*0730*/  IMAD.U32 R17, RZ, RZ, UR18 ;  /* 0x00000012ff117e24 */ /* 0x004fc6000f8e00ff */
[----:B------:R-:W-:Y:S02]  /*0740*/  IADD3.X R14, PT, PT, RZ, RZ, RZ, P0, !PT ;  /* 0x000000ffff0e7210 */ /* 0x000fe400007fe4ff */
[----:B---3--:R-:W-:-:S04]  /*0750*/  LEA R8, P0, R9, UR6, 0x2 ;  /* 0x0000000609087c11 */ /* 0x008fc8000f8010ff */
[----:B------:R-:W-:Y:S01]  /*0760*/  LEA.HI.X R9, R9, UR7, R14, 0x2, P0 ;  /* 0x0000000709097c11 */ /* 0x000fe200080f140e */
[----:B-----5:R-:W-:Y:S02]  /*0770*/  IMAD R15, R10, R6, R7 ;  /* 0x000000060a0f7224 */ /* 0x020fe400078e0207 */
[----:B------:R-:W-:-:S03]  /*0780*/  IMAD.WIDE.U32 R6, R17, 0x4, R12 ;  /* 0x0000000411067825 */ /* 0x000fc600078e000c */
[----:B------:R1:W-:Y:S04]  /*0790*/  STG.E desc[UR16][R2.64], R15 ;  /* 0x0000000f02007986 */ /* 0x0003e8000c101910 */
[----:B------:R-:W2:Y:S04]  /*07a0*/  LDG.E R11, desc[UR16][R6.64] ;  /* 0x00000010060b7981 */ /* 0x000ea8000c1e1900 */
[----:B------:R-:W2:Y:S01]  /*07b0*/  LDG.E R10, desc[UR16][R8.64+0x4] ;  /* 0x00000410080a7981 */ /* 0x000ea2000c1e1900 */
[----:B------:R-:W-:Y:S01]  /*07c0*/  MOV R13, UR18 ;  /* 0x00000012000d7c02 */ /* 0x000fe20008000f00 */
[----:B--2---:R-:W-:-:S04]  /*07d0*/  IMAD R17, R10, R11, R15 ;  /* 0x0000000b0a117224 */ /* 0x004fc800078e020f */
[----:B------:R-:W-:Y:S01]  /*07e0*/  IMAD.WIDE.U32 R10, R13, 0x4, R6 ;  /* 0x000000040d0a7825 */ /* 0x000fe200078e0006 */
        /* <DEDUP_REMOVED lines=9> */
[----:B------:R-:W-:Y:S01]  /*0880*/  IADD3 R4, PT, PT, R4, 0x4, RZ ;  /* 0x0000000404047810 */ /* 0x000fe20007ffe0ff */
[----:B--2---:R-:W-:-:S05]  /*0890*/  IMAD R7, R6, R12, R19 ;  /* 0x0000000c06077224 */ /* 0x004fca00078e0213 */
[----:B------:R1:W-:Y:S02]  /*08a0*/  STG.E desc[UR16][R2.64], R7 ;  /* 0x0000000702007986 */ /* 0x0003e4000c101910 */
.L_x_2:
[----:B------:R-:W-:-:S13]  /*08b0*/  ISETP.NE.AND P0, PT, RZ, UR4, PT ;  /* 0x00000004ff007c0c */ /* 0x000fda000bf05270 */
[----:B------:R-:W-:Y:S05]  /*08c0*/  @!P0 EXIT ;  /* 0x000000000000894d */ /* 0x000fea0003800000 */
[----:B------:R-:W-:-:S09]  /*08d0*/  UISETP.NE.AND UP0, UPT, UR4, 0x1, UPT ;  /* 0x000000010400788c */ /* 0x000fd2000bf05270 */
[----:B------:R-:W-:Y:S05]  /*08e0*/  BRA.U !UP0, `(.L_x_3) ;  /* 0x0000000108587547 */ /* 0x000fea000b800000 */
[----:B------:R-:W3:Y:S01]  /*08f0*/  LDC.64 R8, c[0x0][0x380] ;  /* 0x0000e000ff087b82 */ /* 0x000ee20000000a00 */
[----:B------:R-:W-:Y:S01]  /*0900*/  IADD3 R11, PT, PT, R5, R4, RZ ;  /* 0x00000004050b7210 */ /* 0x000fe20007ffe0ff */
[----:B-1----:R-:W-:Y:S01]  /*0910*/  IMAD R15, R4, UR18, R0 ;  /* 0x00000012040f7c24 */ /* 0x002fe2000f8e0200 */
[----:B------:R-:W1:Y:S05]  /*0920*/  LDCU.64 UR4, c[0x0][0x380] ;  /* 0x00007000ff0477ac */ /* 0x000e6a0008000a00 */
[----:B------:R-:W4:Y:S01]  /*0930*/  LDC.64 R12, c[0x0][0x388] ;  /* 0x0000e200ff0c7b82 */ /* 0x000f220000000a00 */
[----:B---3--:R-:W-:-:S06]  /*0940*/  IMAD.WIDE.U32 R10, R11, 0x4, R8 ;  /* 0x000000040b0a7825 */ /* 0x008fcc00078e0008 */
[----:B------:R-:W2:Y:S01]  /*0950*/  LDG.E R10, desc[UR16][R10.64] ;  /* 0x000000100a0a7981 */ /* 0x000ea2000c1e1900 */
[----:B----4-:R-:W-:-:S05]  /*0960*/  IMAD.WIDE R12, R15, 0x4, R12 ;  /* 0x000000040f0c7825 */ /* 0x010fca00078e020c */
[----:B------:R-:W2:Y:S01]  /*0970*/  LDG.E R6, desc[UR16][R12.64] ;  /* 0x000000100c067981 */ /* 0x000ea2000c1e1900 */
[----:B------:R-:W-:Y:S02]  /*0980*/  IADD3 R9, P0, PT, R5, R4, RZ ;  /* 0x0000000405097210 */ /* 0x000fe40007f1e0ff */
[----:B------:R-:W-:Y:S02]  /*0990*/  MOV R15, UR18 ;  /* 0x00000012000f7c02 */ /* 0x000fe40008000f00 */
[----:B------:R-:W-:Y:S02]  /*09a0*/  IADD3.X R14, PT, PT, RZ, RZ, RZ, P0, !PT ;  /* 0x000000ffff0e7210 */ /* 0x000fe400007fe4ff */
[----:B-1----:R-:W-:-:S04]  /*09b0*/  LEA R8, P0, R9, UR4, 0x2 ;  /* 0x0000000409087c11 */ /* 0x002fc8000f8010ff */
[----:B------:R-:W-:Y:S01]  /*09c0*/  LEA.HI.X R9, R9, UR5, R14, 0x2, P0 ;  /* 0x0000000509097c11 */ /* 0x000fe200080f140e */
[----:B------:R-:W-:-:S04]  /*09d0*/  IMAD.WIDE.U32 R14, R15, 0x4, R12 ;  /* 0x000000040f0e7825 */ /* 0x000fc800078e000c */
[----:B--2---:R-:W-:-:S05]  /*09e0*/  IMAD R17, R10, R6, R7 ;  /* 0x000000060a117224 */ /* 0x004fca00078e0207 */
[----:B------:R3:W-:Y:S04]  /*09f0*/  STG.E desc[UR16][R2.64], R17 ;  /* 0x0000001102007986 */ /* 0x0007e8000c101910 */
[----:B------:R-:W2:Y:S04]  /*0a00*/  LDG.E R14, desc[UR16][R14.64] ;  /* 0x000000100e0e7981 */ /* 0x000ea8000c1e1900 */
[----:B------:R-:W2:Y:S01]  /*0a10*/  LDG.E R8, desc[UR16][R8.64+0x4] ;  /* 0x0000041008087981 */ /* 0x000ea2000c1e1900 */
[----:B------:R-:W-:Y:S01]  /*0a20*/  IADD3 R4, PT, PT, R4, 0x2, RZ ;  /* 0x0000000204047810 */ /* 0x000fe20007ffe0ff */
[----:B--2---:R-:W-:-:S05]  /*0a30*/  IMAD R7, R8, R14, R17 ;  /* 0x0000000e08077224 */ /* 0x004fca00078e0211 */
[----:B------:R3:W-:Y:S02]  /*0a40*/  STG.E desc[UR16][R2.64], R7 ;  /* 0x0000000702007986 */ /* 0x0007e4000c101910 */
.L_x_3:
[----:B------:R-:W-:-:S04]  /*0a50*/  ULOP3.LUT UR4, UR18, 0x1, URZ, 0xc0, !UPT ;  /* 0x0000000112047892 */ /* 0x000fc8000f8ec0ff */
[----:B------:R-:W-:-:S06]  /*0a60*/  UISETP.NE.U32.AND UP0, UPT, UR4, 0x1, UPT ;  /* 0x000000010400788c */ /* 0x000fcc000bf05070 */
[----:B------:R-:W-:-:S13]  /*0a70*/  PLOP3.LUT P0, PT, PT, PT, UP0, 0x80, 0x8 ;  /* 0x000000000008781c */ /* 0x000fda0003f0f008 */
[----:B------:R-:W-:Y:S05]  /*0a80*/  @P0 EXIT ;  /* 0x000000000000094d */ /* 0x000fea0003800000 */
[----:B------:R-:W4:Y:S01]  /*0a90*/  LDC.64 R8, c[0x0][0x380] ;  /* 0x0000e000ff087b82 */ /* 0x000f220000000a00 */
[----:B------:R-:W-:Y:S01]  /*0aa0*/  IADD3 R5, PT, PT, R5, R4, RZ ;  /* 0x0000000405057210 */ /* 0x000fe20007ffe0ff */
[----:B------:R-:W-:-:S06]  /*0ab0*/  IMAD R13, R4, UR18, R0 ;  /* 0x00000012040d7c24 */ /* 0x000fcc000f8e0200 */
[----:B------:R-:W5:Y:S01]  /*0ac0*/  LDC.64 R10, c[0x0][0x388] ;  /* 0x0000e200ff0a7b82 */ /* 0x000f620000000a00 */
[----:B----4-:R-:W-:-:S06]  /*0ad0*/  IMAD.WIDE.U32 R4, R5, 0x4, R8 ;  /* 0x0000000405047825 */ /* 0x010fcc00078e0008 */
[----:B------:R-:W1:Y:S01]  /*0ae0*/  LDG.E R4, desc[UR16][R4.64] ;  /* 0x0000001004047981 */ /* 0x000e62000c1e1900 */
[----:B-----5:R-:W-:-:S06]  /*0af0*/  IMAD.WIDE R8, R13, 0x4, R10 ;  /* 0x000000040d087825 */ /* 0x020fcc00078e020a */
[----:B------:R-:W1:Y:S02]  /*0b00*/  LDG.E R8, desc[UR16][R8.64] ;  /* 0x0000001008087981 */ /* 0x000e64000c1e1900 */
[----:B-123--:R-:W-:-:S05]  /*0b10*/  IMAD R7, R4, R8, R7 ;  /* 0x0000000804077224 */ /* 0x00efca00078e0207 */
[----:B------:R-:W-:Y:S01]  /*0b20*/  STG.E desc[UR16][R2.64], R7 ;  /* 0x0000000702007986 */ /* 0x000fe2000c101910 */
[----:B------:R-:W-:Y:S05]  /*0b30*/  EXIT ;  /* 0x000000000000794d */ /* 0x000fea0003800000 */
.L_x_4:
[----:B------:R-:W-:-:S00]  /*0b40*/  BRA `(.L_x_4) ;  /* 0xfffffffc00fc7947 */ /* 0x000fc0000383ffff */
[----:B------:R-:W-:-:S00]  /*0b50*/  NOP ;  /* 0x0000000000007918 */ /* 0x000fc00000000000 */
        /* <DEDUP_REMOVED lines=10> */
.L_x_5:


//--------------------- .nv.shared.reserved.0     --------------------------
	.section	.nv.shared.reserved.0,"aw",@nobits
	.weak		__nv_reservedSMEM_offset_0_alias
	.size		__nv_reservedSMEM_offset_0_alias, 0, 64
	.other		__nv_reservedSMEM_offset_0_alias,@"STO_CUDA_RESERVED_SHARED STV_DEFAULT"
__nv_reservedSMEM_offset_0_alias:
	.zero		0
	.zero		64


//--------------------- .nv.constant0._Z26matrixMultiplicationKernelPiS_S_i --------------------------
	.section	.nv.constant0._Z26matrixMultiplicationKernelPiS_S_i,"a",@progbits
	.sectionflags	@""
	.align	4
.nv.constant0._Z26matrixMultiplicationKernelPiS_S_i:
	.zero		924


//--------------------- SYMBOLS --------------------------

	.type		.nv.reservedSmem.offset0,@object
	.size		.nv.reservedSmem.offset0,0x4
